//
// Generated by NVIDIA NVVM Compiler
//
// Compiler Build ID: CL-36424714
// Cuda compilation tools, release 13.0, V13.0.88
// Based on NVVM 20.0.0
//

.version 9.0
.target sm_100
.address_size 64

	// .globl	_Z24find_primitive_trianglesiiiPyPii
.extern .func  (.param .b32 func_retval0) vprintf
(
	.param .b64 vprintf_param_0,
	.param .b64 vprintf_param_1
)
;
.global .align 1 .b8 $str[65] = {68, 101, 118, 105, 99, 101, 32, 37, 100, 32, 45, 32, 80, 114, 111, 103, 114, 101, 115, 115, 58, 32, 82, 101, 97, 99, 104, 101, 100, 32, 112, 101, 114, 105, 109, 101, 116, 101, 114, 32, 37, 100, 44, 32, 67, 117, 114, 114, 101, 110, 116, 32, 99, 111, 117, 110, 116, 58, 32, 37, 108, 108, 117, 10};

.visible .entry _Z24find_primitive_trianglesiiiPyPii(
	.param .u32 _Z24find_primitive_trianglesiiiPyPii_param_0,
	.param .u32 _Z24find_primitive_trianglesiiiPyPii_param_1,
	.param .u32 _Z24find_primitive_trianglesiiiPyPii_param_2,
	.param .u64 .ptr .align 1 _Z24find_primitive_trianglesiiiPyPii_param_3,
	.param .u64 .ptr .align 1 _Z24find_primitive_trianglesiiiPyPii_param_4,
	.param .u32 _Z24find_primitive_trianglesiiiPyPii_param_5
)
{
	.local .align 16 .b8 	__local_depot0[16];
	.reg .b64 	%SP;
	.reg .b64 	%SPL;
	.reg .pred 	%p<15>;
	.reg .b32 	%r<51>;
	.reg .b64 	%rd<12>;

	mov.u64 	%SPL, __local_depot0;
	cvta.local.u64 	%SP, %SPL;
	ld.param.u32 	%r32, [_Z24find_primitive_trianglesiiiPyPii_param_0];
	ld.param.u32 	%r29, [_Z24find_primitive_trianglesiiiPyPii_param_1];
	ld.param.u32 	%r30, [_Z24find_primitive_trianglesiiiPyPii_param_2];
	ld.param.u64 	%rd4, [_Z24find_primitive_trianglesiiiPyPii_param_3];
	ld.param.u64 	%rd5, [_Z24find_primitive_trianglesiiiPyPii_param_4];
	ld.param.u32 	%r31, [_Z24find_primitive_trianglesiiiPyPii_param_5];
	cvta.to.global.u64 	%rd1, %rd5;
	cvta.to.global.u64 	%rd2, %rd4;
	mov.u32 	%r1, %ctaid.x;
	mov.u32 	%r2, %ntid.x;
	mov.u32 	%r3, %tid.x;
	mad.lo.s32 	%r33, %r1, %r2, %r3;
	add.s32 	%r42, %r33, %r32;
	setp.gt.s32 	%p1, %r42, %r29;
	@%p1 bra 	$L__BB0_17;
	add.u64 	%rd6, %SP, 0;
	add.u64 	%rd3, %SPL, 0;
	or.b32  	%r5, %r3, %r1;
	mov.u32 	%r34, %nctaid.x;
	mul.lo.s32 	%r6, %r34, %r2;
	mov.u64 	%rd9, $str;
$L__BB0_2:
	shl.b32 	%r43, %r42, 1;
	setp.ge.s32 	%p2, %r43, %r30;
	@%p2 bra 	$L__BB0_16;
	mov.u32 	%r44, %r42;
$L__BB0_4:
	add.s32 	%r46, %r43, -1;
	add.s32 	%r45, %r46, %r43;
	setp.gt.s32 	%p3, %r45, %r30;
	@%p3 bra 	$L__BB0_15;
$L__BB0_5:
	setp.le.s32 	%p4, %r43, %r46;
	@%p4 bra 	$L__BB0_11;
	setp.eq.s32 	%p5, %r44, 0;
	mov.u32 	%r50, %r42;
	mov.u32 	%r48, %r44;
	@%p5 bra 	$L__BB0_7;
	bra.uni 	$L__BB0_18;
$L__BB0_7:
	setp.eq.s32 	%p7, %r46, 0;
	mov.u32 	%r49, %r46;
	@%p7 bra 	$L__BB0_9;
$L__BB0_8:
	mov.u32 	%r19, %r49;
	rem.s32 	%r49, %r50, %r19;
	setp.ne.s32 	%p8, %r49, 0;
	mov.u32 	%r50, %r19;
	@%p8 bra 	$L__BB0_8;
$L__BB0_9:
	setp.ne.s32 	%p9, %r50, 1;
	@%p9 bra 	$L__BB0_11;
	atom.global.add.u64 	%rd7, [%rd2], 1;
$L__BB0_11:
	mul.hi.s32 	%r35, %r45, 1125899907;
	shr.u32 	%r36, %r35, 31;
	shr.s32 	%r37, %r35, 18;
	add.s32 	%r23, %r37, %r36;
	ld.global.u32 	%r38, [%rd1];
	setp.le.s32 	%p10, %r23, %r38;
	@%p10 bra 	$L__BB0_14;
	setp.ne.s32 	%p11, %r5, 0;
	atom.global.max.s32 	%r39, [%rd1], %r23;
	@%p11 bra 	$L__BB0_14;
	ld.global.u64 	%rd8, [%rd2];
	st.local.v2.u32 	[%rd3], {%r31, %r45};
	st.local.u64 	[%rd3+8], %rd8;
	cvta.global.u64 	%rd10, %rd9;
	{ // callseq 0, 0
	.param .b64 param0;
	st.param.b64 	[param0], %rd10;
	.param .b64 param1;
	st.param.b64 	[param1], %rd6;
	.param .b32 retval0;
	call.uni (retval0), 
	vprintf, 
	(
	param0, 
	param1
	);
	ld.param.b32 	%r40, [retval0];
	} // callseq 0
$L__BB0_14:
	add.s32 	%r46, %r46, 1;
	add.s32 	%r45, %r46, %r43;
	setp.le.s32 	%p12, %r45, %r30;
	@%p12 bra 	$L__BB0_5;
$L__BB0_15:
	add.s32 	%r44, %r44, 1;
	add.s32 	%r43, %r44, %r42;
	setp.lt.s32 	%p13, %r43, %r30;
	@%p13 bra 	$L__BB0_4;
$L__BB0_16:
	add.s32 	%r42, %r42, %r6;
	setp.le.s32 	%p14, %r42, %r29;
	@%p14 bra 	$L__BB0_2;
$L__BB0_17:
	ret;
$L__BB0_18:
	rem.s32 	%r18, %r50, %r48;
	setp.eq.s32 	%p6, %r18, 0;
	mov.u32 	%r50, %r48;
	mov.u32 	%r48, %r18;
	@%p6 bra 	$L__BB0_7;
	bra.uni 	$L__BB0_18;

}


// ===== COMPILED SASS (sm_100) =====

	.target	sm_100

	.elftype	@"ET_EXEC"


//--------------------- .note.nv.tkinfo           --------------------------
	.section	.note.nv.tkinfo,"",@"SHT_NOTE"
	.sectionflags	@"SHF_NOTE_NV_TKINFO"
	.tkinfo
        /*0018*/ 	.word	0x00000002
        /*0030*/ 	.string	""
        /*0030*/ 	.string	"ptxas"
        /*0030*/ 	.string	"Cuda compilation tools, release 13.0, V13.0.88"
        /*0030*/ 	.string	"Build cuda_13.0.r13.0/compiler.36424714_0"
        /*0030*/ 	.string	"-arch sm_100 -m 64 "



//--------------------- .note.nv.cuinfo           --------------------------
	.section	.note.nv.cuinfo,"",@"SHT_NOTE"
	.sectionflags	@"SHF_NOTE_NV_CUINFO"
        /*0018*/ 	.short	0x0002
        /*001a*/ 	.short	0x0064
        /*001c*/ 	.short	0x0082
	.zero		2


//--------------------- .nv.info                  --------------------------
	.section	.nv.info,"",@"SHT_CUDA_INFO"
	.align	4


	//----- nvinfo : EIATTR_REGCOUNT
	.align		4
        /*0000*/ 	.byte	0x04, 0x2f
        /*0002*/ 	.short	(.L_2 - .L_1)
	.align		4
.L_1:
        /*0004*/ 	.word	index@(_Z24find_primitive_trianglesiiiPyPii)
        /*0008*/ 	.word	0x0000001d


	//----- nvinfo : EIATTR_FRAME_SIZE
	.align		4
.L_2:
        /*000c*/ 	.byte	0x04, 0x11
        /*000e*/ 	.short	(.L_4 - .L_3)
	.align		4
.L_3:
        /*0010*/ 	.word	index@(_Z24find_primitive_trianglesiiiPyPii)
        /*0014*/ 	.word	0x00000010


	//----- nvinfo : EIATTR_MIN_STACK_SIZE
	.align		4
.L_4:
        /*0018*/ 	.byte	0x04, 0x12
        /*001a*/ 	.short	(.L_6 - .L_5)
	.align		4
.L_5:
        /*001c*/ 	.word	index@(_Z24find_primitive_trianglesiiiPyPii)
        /*0020*/ 	.word	0x00000010
.L_6:


//--------------------- .nv.compat                --------------------------
	.section	.nv.compat,"",@"SHT_CUDA_COMPAT_INFO"
	.align	4
        /*0000*/ 	.byte	0x02, 0x09, 0x00, 0x00, 0x02, 0x02, 0x01, 0x00, 0x02, 0x05, 0x05, 0x00, 0x03, 0x07, 0x01, 0x01
        /*0010*/ 	.byte	0x02, 0x03, 0x00, 0x00, 0x02, 0x06, 0x01, 0x00, 0x04, 0x0b, 0x08, 0x00, 0x09, 0x00, 0x00, 0x00
        /*0020*/ 	.byte	0x00, 0x00, 0x00, 0x00


//--------------------- .nv.info._Z24find_primitive_trianglesiiiPyPii --------------------------
	.section	.nv.info._Z24find_primitive_trianglesiiiPyPii,"",@"SHT_CUDA_INFO"
	.sectionflags	@""
	.align	4


	//----- nvinfo : EIATTR_CUDA_API_VERSION
	.align		4
        /*0000*/ 	.byte	0x04, 0x37
        /*0002*/ 	.short	(.L_8 - .L_7)
.L_7:
        /*0004*/ 	.word	0x00000082


	//----- nvinfo : EIATTR_KPARAM_INFO
	.align		4
.L_8:
        /*0008*/ 	.byte	0x04, 0x17
        /*000a*/ 	.short	(.L_10 - .L_9)
.L_9:
        /*000c*/ 	.word	0x00000000
        /*0010*/ 	.short	0x0005
        /*0012*/ 	.short	0x0020
        /*0014*/ 	.byte	0x00, 0xf0, 0x11, 0x00


	//----- nvinfo : EIATTR_KPARAM_INFO
	.align		4
.L_10:
        /*0018*/ 	.byte	0x04, 0x17
        /*001a*/ 	.short	(.L_12 - .L_11)
.L_11:
        /*001c*/ 	.word	0x00000000
        /*0020*/ 	.short	0x0004
        /*0022*/ 	.short	0x0018
        /*0024*/ 	.byte	0x00, 0xf5, 0x21, 0x00


	//----- nvinfo : EIATTR_KPARAM_INFO
	.align		4
.L_12:
        /*0028*/ 	.byte	0x04, 0x17
        /*002a*/ 	.short	(.L_14 - .L_13)
.L_13:
        /*002c*/ 	.word	0x00000000
        /*0030*/ 	.short	0x0003
        /*0032*/ 	.short	0x0010
        /*0034*/ 	.byte	0x00, 0xf5, 0x21, 0x00


	//----- nvinfo : EIATTR_KPARAM_INFO
	.align		4
.L_14:
        /*0038*/ 	.byte	0x04, 0x17
        /*003a*/ 	.short	(.L_16 - .L_15)
.L_15:
        /*003c*/ 	.word	0x00000000
        /*0040*/ 	.short	0x0002
        /*0042*/ 	.short	0x0008
        /*0044*/ 	.byte	0x00, 0xf0, 0x11, 0x00


	//----- nvinfo : EIATTR_KPARAM_INFO
	.align		4
.L_16:
        /*0048*/ 	.byte	0x04, 0x17
        /*004a*/ 	.short	(.L_18 - .L_17)
.L_17:
        /*004c*/ 	.word	0x00000000
        /*0050*/ 	.short	0x0001
        /*0052*/ 	.short	0x0004
        /*0054*/ 	.byte	0x00, 0xf0, 0x11, 0x00


	//----- nvinfo : EIATTR_KPARAM_INFO
	.align		4
.L_18:
        /*0058*/ 	.byte	0x04, 0x17
        /*005a*/ 	.short	(.L_20 - .L_19)
.L_19:
        /*005c*/ 	.word	0x00000000
        /*0060*/ 	.short	0x0000
        /*0062*/ 	.short	0x0000
        /*0064*/ 	.byte	0x00, 0xf0, 0x11, 0x00


	//----- nvinfo : EIATTR_SPARSE_MMA_MASK
	.align		4
.L_20:
        /*0068*/ 	.byte	0x03, 0x50
        /*006a*/ 	.short	0x0000


	//----- nvinfo : EIATTR_MAXREG_COUNT
	.align		4
        /*006c*/ 	.byte	0x03, 0x1b
        /*006e*/ 	.short	0x00ff


	//----- nvinfo : EIATTR_EXTERNS
	.align		4
        /*0070*/ 	.byte	0x04, 0x0f
        /*0072*/ 	.short	(.L_22 - .L_21)


	//   ....[0]....
	.align		4
.L_21:
        /*0074*/ 	.word	index@(vprintf)


	//----- nvinfo : EIATTR_MERCURY_ISA_VERSION
	.align		4
.L_22:
        /*0078*/ 	.byte	0x03, 0x5f
        /*007a*/ 	.short	0x0101


	//----- nvinfo : EIATTR_INT_WARP_WIDE_INSTR_OFFSETS
	.align		4
        /*007c*/ 	.byte	0x04, 0x31
        /*007e*/ 	.short	(.L_24 - .L_23)


	//   ....[0]....
.L_23:
        /*0080*/ 	.word	0x00000650


	//   ....[1]....
        /*0084*/ 	.word	0x000007a0


	//   ....[2]....
        /*0088*/ 	.word	0x000007b0


	//----- nvinfo : EIATTR_VRC_CTA_INIT_COUNT
	.align		4
.L_24:
        /*008c*/ 	.byte	0x02, 0x4a
	.zero		1
	.zero		1


	//----- nvinfo : EIATTR_SYSCALL_OFFSETS
	.align		4
        /*0090*/ 	.byte	0x04, 0x46
        /*0092*/ 	.short	(.L_26 - .L_25)


	//   ....[0]....
.L_25:
        /*0094*/ 	.word	0x000008f0


	//----- nvinfo : EIATTR_EXIT_INSTR_OFFSETS
	.align		4
.L_26:
        /*0098*/ 	.byte	0x04, 0x1c
        /*009a*/ 	.short	(.L_28 - .L_27)


	//   ....[0]....
.L_27:
        /*009c*/ 	.word	0x000000d0


	//   ....[1]....
        /*00a0*/ 	.word	0x00000a10


	//----- nvinfo : EIATTR_CRS_STACK_SIZE
	.align		4
.L_28:
        /*00a4*/ 	.byte	0x04, 0x1e
        /*00a6*/ 	.short	(.L_30 - .L_29)
.L_29:
        /*00a8*/ 	.word	0x00000000


	//----- nvinfo : EIATTR_CBANK_PARAM_SIZE
	.align		4
.L_30:
        /*00ac*/ 	.byte	0x03, 0x19
        /*00ae*/ 	.short	0x0024


	//----- nvinfo : EIATTR_PARAM_CBANK
	.align		4
        /*00b0*/ 	.byte	0x04, 0x0a
        /*00b2*/ 	.short	(.L_32 - .L_31)
	.align		4
.L_31:
        /*00b4*/ 	.word	index@(.nv.constant0._Z24find_primitive_trianglesiiiPyPii)
        /*00b8*/ 	.short	0x0380
        /*00ba*/ 	.short	0x0024


	//----- nvinfo : EIATTR_SW_WAR
	.align		4
.L_32:
        /*00bc*/ 	.byte	0x04, 0x36
        /*00be*/ 	.short	(.L_34 - .L_33)
.L_33:
        /*00c0*/ 	.word	0x00000008
.L_34:


//--------------------- .nv.callgraph             --------------------------
	.section	.nv.callgraph,"",@"SHT_CUDA_CALLGRAPH"
	.align	4
	.sectionentsize	8
	.align		4
        /*0000*/ 	.word	0x00000000
	.align		4
        /*0004*/ 	.word	0xffffffff
	.align		4
        /*0008*/ 	.word	index@(_Z24find_primitive_trianglesiiiPyPii)
	.align		4
        /*000c*/ 	.word	index@(vprintf)
	.align		4
        /*0010*/ 	.word	0x00000000
	.align		4
        /*0014*/ 	.word	0xfffffffe
	.align		4
        /*0018*/ 	.word	0x00000000
	.align		4
        /*001c*/ 	.word	0xfffffffd
	.align		4
        /*0020*/ 	.word	0x00000000
	.align		4
        /*0024*/ 	.word	0xfffffffc


//--------------------- .nv.constant4             --------------------------
	.section	.nv.constant4,"a",@progbits
	.align	8
	.align		8
.nv.constant4:
        /*0000*/ 	.dword	vprintf
	.align		8
        /*0008*/ 	.dword	$str


//--------------------- .text._Z24find_primitive_trianglesiiiPyPii --------------------------
	.section	.text._Z24find_primitive_trianglesiiiPyPii,"ax",@progbits
	.align	128
        .global         _Z24find_primitive_trianglesiiiPyPii
        .type           _Z24find_primitive_trianglesiiiPyPii,@function
        .size           _Z24find_primitive_trianglesiiiPyPii,(.L_x_18 - _Z24find_primitive_trianglesiiiPyPii)
        .other          _Z24find_primitive_trianglesiiiPyPii,@"STO_CUDA_ENTRY STV_DEFAULT"
_Z24find_primitive_trianglesiiiPyPii:
.text._Z24find_primitive_trianglesiiiPyPii:
[----:B------:R-:W0:Y:S01]  /*0000*/  LDC R1, c[0x0][0x37c] ;  /* 0x0000df00ff017b82 */ /* 0x000e220000000800 */
[----:B------:R-:W1:Y:S01]  /*0010*/  S2R R18, SR_TID.X ;  /* 0x0000000000127919 */ /* 0x000e620000002100 */
[----:B------:R-:W2:Y:S06]  /*0020*/  LDCU UR5, c[0x0][0x2fc] ;  /* 0x00005f80ff0577ac */ /* 0x000eac0008000800 */
[----:B------:R-:W1:Y:S01]  /*0030*/  S2UR UR38, SR_CTAID.X ;  /* 0x00000000002679c3 */ /* 0x000e620000002500 */
[----:B0-----:R-:W-:Y:S01]  /*0040*/  VIADD R1, R1, 0xfffffff0 ;  /* 0xfffffff001017836 */ /* 0x001fe20000000000 */
[----:B------:R-:W0:Y:S01]  /*0050*/  LDCU.64 UR6, c[0x0][0x380] ;  /* 0x00007000ff0677ac */ /* 0x000e220008000a00 */
[----:B------:R-:W3:Y:S05]  /*0060*/  LDCU UR4, c[0x0][0x2f8] ;  /* 0x00005f00ff0477ac */ /* 0x000eea0008000800 */
[----:B------:R-:W1:Y:S01]  /*0070*/  LDC R3, c[0x0][0x360] ;  /* 0x0000d800ff037b82 */ /* 0x000e620000000800 */
[----:B---3--:R-:W-:-:S05]  /*0080*/  IADD3 R16, P1, PT, R1, UR4, RZ ;  /* 0x0000000401107c10 */ /* 0x008fca000ff3e0ff */
[----:B--2---:R-:W-:Y:S02]  /*0090*/  IMAD.X R17, RZ, RZ, UR5, P1 ;  /* 0x00000005ff117e24 */ /* 0x004fe400088e06ff */
[----:B-1----:R-:W-:-:S04]  /*00a0*/  IMAD R0, R3, UR38, R18 ;  /* 0x0000002603007c24 */ /* 0x002fc8000f8e0212 */
[----:B0-----:R-:W-:-:S05]  /*00b0*/  VIADD R19, R0, UR6 ;  /* 0x0000000600137c36 */ /* 0x001fca0008000000 */
[----:B------:R-:W-:-:S13]  /*00c0*/  ISETP.GT.AND P0, PT, R19, UR7, PT ;  /* 0x0000000713007c0c */ /* 0x000fda000bf04270 */
[----:B------:R-:W-:Y:S05]  /*00d0*/  @P0 EXIT ;  /* 0x000000000000094d */ /* 0x000fea0003800000 */
[----:B------:R-:W0:Y:S01]  /*00e0*/  LDCU UR4, c[0x0][0x370] ;  /* 0x00006e00ff0477ac */ /* 0x000e220008000800 */
[----:B------:R-:W1:Y:S01]  /*00f0*/  LDCU.64 UR36, c[0x0][0x358] ;  /* 0x00006b00ff2477ac */ /* 0x000e620008000a00 */
[----:B0-----:R-:W-:-:S07]  /*0100*/  IMAD R22, R3, UR4, RZ ;  /* 0x0000000403167c24 */ /* 0x001fce000f8e02ff */
.L_x_16:
[----:B------:R-:W0:Y:S01]  /*0110*/  LDCU UR4, c[0x0][0x388] ;  /* 0x00007100ff0477ac */ /* 0x000e220008000800 */
[----:B------:R-:W-:Y:S01]  /*0120*/  IMAD.SHL.U32 R23, R19, 0x2, RZ ;  /* 0x0000000213177824 */ /* 0x000fe200078e00ff */
[----:B------:R-:W-:Y:S04]  /*0130*/  BSSY B8, `(.L_x_0) ;  /* 0x0000089000087945 */ /* 0x000fe80003800000 */
[----:B0-----:R-:W-:-:S13]  /*0140*/  ISETP.GE.AND P0, PT, R23, UR4, PT ;  /* 0x0000000417007c0c */ /* 0x001fda000bf06270 */
[----:B------:R-:W-:Y:S05]  /*0150*/  @P0 BRA `(.L_x_1) ;  /* 0x0000000800180947 */ /* 0x000fea0003800000 */
[----:B------:R-:W-:-:S07]  /*0160*/  MOV R24, R19 ;  /* 0x0000001300187202 */ /* 0x000fce0000000f00 */
.L_x_15:
[----:B------:R-:W0:Y:S01]  /*0170*/  LDCU UR4, c[0x0][0x388] ;  /* 0x00007100ff0477ac */ /* 0x000e220008000800 */
[----:B------:R-:W-:Y:S01]  /*0180*/  VIADD R26, R23, 0xffffffff ;  /* 0xffffffff171a7836 */ /* 0x000fe20000000000 */
[----:B------:R-:W-:Y:S03]  /*0190*/  BSSY B7, `(.L_x_2) ;  /* 0x000007e000077945 */ /* 0x000fe60003800000 */
[----:B------:R-:W-:Y:S02]  /*01a0*/  IMAD.IADD R9, R26, 0x1, R23 ;  /* 0x000000011a097824 */ /* 0x000fe400078e0217 */
[----:B0-----:R-:W-:-:S05]  /*01b0*/  IMAD.U32 R0, RZ, RZ, UR4 ;  /* 0x00000004ff007e24 */ /* 0x001fca000f8e00ff */
[----:B------:R-:W-:-:S13]  /*01c0*/  ISETP.GT.AND P0, PT, R9, R0, PT ;  /* 0x000000000900720c */ /* 0x000fda0003f04270 */
[----:B------:R-:W-:Y:S05]  /*01d0*/  @P0 BRA `(.L_x_3) ;  /* 0x0000000400e40947 */ /* 0x000fea0003800000 */
.L_x_14:
[----:B------:R-:W-:Y:S01]  /*01e0*/  ISETP.GT.AND P0, PT, R23, R26, PT ;  /* 0x0000001a1700720c */ /* 0x000fe20003f04270 */
[----:B------:R-:W-:Y:S05]  /*01f0*/  YIELD ;  /* 0x0000000000007946 */ /* 0x000fea0003800000 */
[----:B------:R-:W-:Y:S07]  /*0200*/  BSSY.RECONVERGENT B0, `(.L_x_4) ;  /* 0x0000050000007945 */ /* 0x000fee0003800200 */
[----:B------:R-:W-:Y:S05]  /*0210*/  @!P0 BRA `(.L_x_5) ;  /* 0x0000000400388947 */ /* 0x000fea0003800000 */
[----:B------:R-:W-:Y:S01]  /*0220*/  ISETP.NE.AND P1, PT, R24, RZ, PT ;  /* 0x000000ff1800720c */ /* 0x000fe20003f25270 */
[----:B------:R-:W-:Y:S01]  /*0230*/  BSSY.RECONVERGENT B1, `(.L_x_6) ;  /* 0x000001f000017945 */ /* 0x000fe20003800200 */
[----:B------:R-:W-:Y:S01]  /*0240*/  ISETP.NE.AND P0, PT, R26, RZ, PT ;  /* 0x000000ff1a00720c */ /* 0x000fe20003f05270 */
[----:B------:R-:W-:-:S10]  /*0250*/  IMAD.MOV.U32 R0, RZ, RZ, R19 ;  /* 0x000000ffff007224 */ /* 0x000fd400078e0013 */
[----:B------:R-:W-:Y:S05]  /*0260*/  @!P1 BRA `(.L_x_7) ;  /* 0x00000000006c9947 */ /* 0x000fea0003800000 */
[----:B------:R-:W-:-:S07]  /*0270*/  MOV R4, R24 ;  /* 0x0000001800047202 */ /* 0x000fce0000000f00 */
.L_x_8:
[-C--:B------:R-:W-:Y:S02]  /*0280*/  IABS R6, R4.reuse ;  /* 0x0000000400067213 */ /* 0x080fe40000000000 */
[----:B------:R-:W-:Y:S02]  /*0290*/  IABS R10, R4 ;  /* 0x00000004000a7213 */ /* 0x000fe40000000000 */
[----:B------:R-:W0:Y:S01]  /*02a0*/  I2F.RP R5, R6 ;  /* 0x0000000600057306 */ /* 0x000e220000209400 */
[----:B------:R-:W-:Y:S02]  /*02b0*/  IABS R8, R0 ;  /* 0x0000000000087213 */ /* 0x000fe40000000000 */
[----:B------:R-:W-:Y:S01]  /*02c0*/  ISETP.GE.AND P3, PT, R0, RZ, PT ;  /* 0x000000ff0000720c */ /* 0x000fe20003f66270 */
[----:B------:R-:W-:-:S04]  /*02d0*/  IMAD.MOV.U32 R0, RZ, RZ, R4 ;  /* 0x000000ffff007224 */ /* 0x000fc800078e0004 */
[----:B0-----:R-:W0:Y:S02]  /*02e0*/  MUFU.RCP R5, R5 ;  /* 0x0000000500057308 */ /* 0x001e240000001000 */
[----:B0-----:R-:W-:Y:S02]  /*02f0*/  VIADD R2, R5, 0xffffffe ;  /* 0x0ffffffe05027836 */ /* 0x001fe40000000000 */
[----:B------:R-:W-:-:S04]  /*0300*/  IMAD.MOV R5, RZ, RZ, -R10 ;  /* 0x000000ffff057224 */ /* 0x000fc800078e0a0a */
[----:B------:R0:W2:Y:S02]  /*0310*/  F2I.FTZ.U32.TRUNC.NTZ R3, R2 ;  /* 0x0000000200037305 */ /* 0x0000a4000021f000 */
[----:B0-----:R-:W-:Y:S02]  /*0320*/  IMAD.MOV.U32 R2, RZ, RZ, RZ ;  /* 0x000000ffff027224 */ /* 0x001fe400078e00ff */
[----:B--2---:R-:W-:-:S04]  /*0330*/  IMAD.MOV R7, RZ, RZ, -R3 ;  /* 0x000000ffff077224 */ /* 0x004fc800078e0a03 */
[----:B------:R-:W-:-:S04]  /*0340*/  IMAD R7, R7, R6, RZ ;  /* 0x0000000607077224 */ /* 0x000fc800078e02ff */
[----:B------:R-:W-:-:S06]  /*0350*/  IMAD.HI.U32 R3, R3, R7, R2 ;  /* 0x0000000703037227 */ /* 0x000fcc00078e0002 */
[----:B------:R-:W-:-:S04]  /*0360*/  IMAD.HI.U32 R3, R3, R8, RZ ;  /* 0x0000000803037227 */ /* 0x000fc800078e00ff */
[----:B------:R-:W-:-:S05]  /*0370*/  IMAD R3, R3, R5, R8 ;  /* 0x0000000503037224 */ /* 0x000fca00078e0208 */
[----:B------:R-:W-:-:S13]  /*0380*/  ISETP.GT.U32.AND P1, PT, R6, R3, PT ;  /* 0x000000030600720c */ /* 0x000fda0003f24070 */
[----:B------:R-:W-:Y:S02]  /*0390*/  @!P1 IADD3 R3, PT, PT, R3, -R6, RZ ;  /* 0x8000000603039210 */ /* 0x000fe40007ffe0ff */
[----:B------:R-:W-:Y:S02]  /*03a0*/  ISETP.NE.AND P1, PT, R4, RZ, PT ;  /* 0x000000ff0400720c */ /* 0x000fe40003f25270 */
[----:B------:R-:W-:-:S13]  /*03b0*/  ISETP.GT.U32.AND P2, PT, R6, R3, PT ;  /* 0x000000030600720c */ /* 0x000fda0003f44070 */
[----:B------:R-:W-:-:S04]  /*03c0*/  @!P2 IMAD.IADD R3, R3, 0x1, -R6 ;  /* 0x000000010303a824 */ /* 0x000fc800078e0a06 */
[----:B------:R-:W-:Y:S01]  /*03d0*/  @!P3 IMAD.MOV R3, RZ, RZ, -R3 ;  /* 0x000000ffff03b224 */ /* 0x000fe200078e0a03 */
[----:B------:R-:W-:-:S04]  /*03e0*/  @!P1 LOP3.LUT R3, RZ, R4, RZ, 0x33, !PT ;  /* 0x00000004ff039212 */ /* 0x000fc800078e33ff */
[----:B------:R-:W-:Y:S01]  /*03f0*/  ISETP.NE.AND P1, PT, R3, RZ, PT ;  /* 0x000000ff0300720c */ /* 0x000fe20003f25270 */
[----:B------:R-:W-:-:S12]  /*0400*/  IMAD.MOV.U32 R4, RZ, RZ, R3 ;  /* 0x000000ffff047224 */ /* 0x000fd800078e0003 */
[----:B------:R-:W-:Y:S05]  /*0410*/  @P1 BRA `(.L_x_8) ;  /* 0xfffffffc00981947 */ /* 0x000fea000383ffff */
.L_x_7:
[----:B-1----:R-:W-:Y:S05]  /*0420*/  BSYNC.RECONVERGENT B1 ;  /* 0x0000000000017941 */ /* 0x002fea0003800200 */
.L_x_6:
[----:B------:R-:W-:Y:S04]  /*0430*/  BSSY.RECONVERGENT B1, `(.L_x_9) ;  /* 0x000001d000017945 */ /* 0x000fe80003800200 */
[----:B------:R-:W-:Y:S05]  /*0440*/  @!P0 BRA `(.L_x_10) ;  /* 0x00000000006c8947 */ /* 0x000fea0003800000 */
[----:B------:R-:W-:-:S07]  /*0450*/  MOV R4, R26 ;  /* 0x0000001a00047202 */ /* 0x000fce0000000f00 */
.L_x_11:
[-C--:B------:R-:W-:Y:S02]  /*0460*/  IABS R6, R4.reuse ;  /* 0x0000000400067213 */ /* 0x080fe40000000000 */
[----:B------:R-:W-:Y:S02]  /*0470*/  IABS R8, R4 ;  /* 0x0000000400087213 */ /* 0x000fe40000000000 */
[----:B------:R-:W0:Y:S01]  /*0480*/  I2F.RP R5, R6 ;  /* 0x0000000600057306 */ /* 0x000e220000209400 */
[----:B------:R-:W-:Y:S02]  /*0490*/  IABS R10, R0 ;  /* 0x00000000000a7213 */ /* 0x000fe40000000000 */
[----:B------:R-:W-:Y:S01]  /*04a0*/  IMAD.MOV R8, RZ, RZ, -R8 ;  /* 0x000000ffff087224 */ /* 0x000fe200078e0a08 */
[----:B------:R-:W-:Y:S01]  /*04b0*/  ISETP.GE.AND P2, PT, R0, RZ, PT ;  /* 0x000000ff0000720c */ /* 0x000fe20003f46270 */
[----:B------:R-:W-:-:S03]  /*04c0*/  IMAD.MOV.U32 R0, RZ, RZ, R4 ;  /* 0x000000ffff007224 */ /* 0x000fc600078e0004 */
[----:B0-----:R-:W0:Y:S02]  /*04d0*/  MUFU.RCP R5, R5 ;  /* 0x0000000500057308 */ /* 0x001e240000001000 */
[----:B0-----:R-:W-:-:S06]  /*04e0*/  VIADD R2, R5, 0xffffffe ;  /* 0x0ffffffe05027836 */ /* 0x001fcc0000000000 */
[----:B------:R0:W1:Y:S02]  /*04f0*/  F2I.FTZ.U32.TRUNC.NTZ R3, R2 ;  /* 0x0000000200037305 */ /* 0x000064000021f000 */
[----:B0-----:R-:W-:Y:S02]  /*0500*/  IMAD.MOV.U32 R2, RZ, RZ, RZ ;  /* 0x000000ffff027224 */ /* 0x001fe400078e00ff */
[----:B-1----:R-:W-:-:S04]  /*0510*/  IMAD.MOV R7, RZ, RZ, -R3 ;  /* 0x000000ffff077224 */ /* 0x002fc800078e0a03 */
        /* <DEDUP_REMOVED lines=11> */
[----:B------:R-:W-:Y:S02]  /*05d0*/  ISETP.NE.AND P0, PT, R3, RZ, PT ;  /* 0x000000ff0300720c */ /* 0x000fe40003f05270 */
[----:B------:R-:W-:-:S11]  /*05e0*/  MOV R4, R3 ;  /* 0x0000000300047202 */ /* 0x000fd60000000f00 */
[----:B------:R-:W-:Y:S05]  /*05f0*/  @P0 BRA `(.L_x_11) ;  /* 0xfffffffc00980947 */ /* 0x000fea000383ffff */
.L_x_10:
[----:B------:R-:W-:Y:S05]  /*0600*/  BSYNC.RECONVERGENT B1 ;  /* 0x0000000000017941 */ /* 0x000fea0003800200 */
.L_x_9:
[----:B------:R-:W-:-:S13]  /*0610*/  ISETP.NE.AND P0, PT, R0, 0x1, PT ;  /* 0x000000010000780c */ /* 0x000fda0003f05270 */
[----:B------:R-:W-:Y:S05]  /*0620*/  @P0 BRA `(.L_x_5) ;  /* 0x0000000000340947 */ /* 0x000fea0003800000 */
[----:B------:R-:W0:Y:S01]  /*0630*/  S2R R0, SR_LANEID ;  /* 0x0000000000007919 */ /* 0x000e220000000000 */
[----:B------:R-:W1:Y:S01]  /*0640*/  LDC.64 R2, c[0x0][0x390] ;  /* 0x0000e400ff027b82 */ /* 0x000e620000000a00 */
[----:B------:R-:W-:Y:S02]  /*0650*/  VOTEU.ANY UR4, UPT, PT ;  /* 0x0000000000047886 */ /* 0x000fe400038e0100 */
[----:B------:R-:W-:Y:S02]  /*0660*/  UPOPC UR6, UR4 ;  /* 0x00000004000672bf */ /* 0x000fe40008000000 */
[----:B------:R-:W-:Y:S02]  /*0670*/  UFLO.U32 UR5, UR4 ;  /* 0x00000004000572bd */ /* 0x000fe400080e0000 */
[----:B------:R-:W-:Y:S01]  /*0680*/  UIMAD.WIDE.U32 UR6, UR6, 0x1, URZ ;  /* 0x00000001060678a5 */ /* 0x000fe2000f8e00ff */
[----:B------:R-:W-:-:S03]  /*0690*/  UMOV UR4, URZ ;  /* 0x000000ff00047c82 */ /* 0x000fc60008000000 */
[----:B------:R-:W-:Y:S02]  /*06a0*/  UIADD3 UR4, UPT, UPT, UR7, UR4, URZ ;  /* 0x0000000407047290 */ /* 0x000fe4000fffe0ff */
[----:B------:R-:W-:Y:S02]  /*06b0*/  IMAD.U32 R5, RZ, RZ, UR7 ;  /* 0x00000007ff057e24 */ /* 0x000fe4000f8e00ff */
[----:B------:R-:W-:Y:S02]  /*06c0*/  IMAD.U32 R4, RZ, RZ, UR6 ;  /* 0x00000006ff047e24 */ /* 0x000fe4000f8e00ff */
[----:B------:R-:W-:Y:S01]  /*06d0*/  IMAD.U32 R5, RZ, RZ, UR4 ;  /* 0x00000004ff057e24 */ /* 0x000fe2000f8e00ff */
[----:B0-----:R-:W-:-:S13]  /*06e0*/  ISETP.EQ.U32.AND P0, PT, R0, UR5, PT ;  /* 0x0000000500007c0c */ /* 0x001fda000bf02070 */
[----:B-1----:R0:W-:Y:S02]  /*06f0*/  @P0 REDG.E.ADD.64.STRONG.GPU desc[UR36][R2.64], R4 ;  /* 0x000000040200098e */ /* 0x0021e4000c12e524 */
.L_x_5:
[----:B-1----:R-:W-:Y:S05]  /*0700*/  BSYNC.RECONVERGENT B0 ;  /* 0x0000000000007941 */ /* 0x002fea0003800200 */
.L_x_4:
[----:B0-----:R-:W0:Y:S02]  /*0710*/  LDC.64 R2, c[0x0][0x398] ;  /* 0x0000e600ff027b82 */ /* 0x001e240000000a00 */
[----:B0-----:R-:W2:Y:S01]  /*0720*/  LDG.E R4, desc[UR36][R2.64] ;  /* 0x0000002402047981 */ /* 0x001ea2000c1e1900 */
[----:B------:R-:W-:Y:S01]  /*0730*/  IMAD.HI R0, R9, 0x431bde83, RZ ;  /* 0x431bde8309007827 */ /* 0x000fe200078e02ff */
[----:B------:R-:W-:Y:S04]  /*0740*/  BSSY.RECONVERGENT B6, `(.L_x_12) ;  /* 0x000001c000067945 */ /* 0x000fe80003800200 */
[----:B------:R-:W-:-:S04]  /*0750*/  SHF.R.U32.HI R5, RZ, 0x1f, R0 ;  /* 0x0000001fff057819 */ /* 0x000fc80000011600 */
[----:B------:R-:W-:-:S04]  /*0760*/  LEA.HI.SX32 R5, R0, R5, 0xe ;  /* 0x0000000500057211 */ /* 0x000fc800078f72ff */
[----:B--2---:R-:W-:-:S13]  /*0770*/  ISETP.GT.AND P0, PT, R5, R4, PT ;  /* 0x000000040500720c */ /* 0x004fda0003f04270 */
[----:B------:R-:W-:Y:S05]  /*0780*/  @!P0 BRA `(.L_x_13) ;  /* 0x00000000005c8947 */ /* 0x000fea0003800000 */
[----:B------:R-:W0:Y:S01]  /*0790*/  S2R R0, SR_LANEID ;  /* 0x0000000000007919 */ /* 0x000e220000000000 */
[----:B------:R-:W-:Y:S01]  /*07a0*/  VOTEU.ANY UR4, UPT, PT ;  /* 0x0000000000047886 */ /* 0x000fe200038e0100 */
[----:B------:R-:W-:Y:S01]  /*07b0*/  CREDUX.MAX.S32 UR5, R5 ;  /* 0x00000000050572cc */ /* 0x000fe20000000200 */
[----:B------:R-:W-:-:S12]  /*07c0*/  UFLO.U32 UR4, UR4 ;  /* 0x00000004000472bd */ /* 0x000fd800080e0000 */
[----:B------:R-:W-:Y:S02]  /*07d0*/  MOV R5, UR5 ;  /* 0x0000000500057c02 */ /* 0x000fe40008000f00 */
[----:B0-----:R-:W-:-:S13]  /*07e0*/  ISETP.EQ.U32.AND P0, PT, R0, UR4, PT ;  /* 0x0000000400007c0c */ /* 0x001fda000bf02070 */
[----:B------:R0:W-:Y:S01]  /*07f0*/  @P0 REDG.E.MAX.S32.STRONG.GPU desc[UR36][R2.64], R5 ;  /* 0x000000050200098e */ /* 0x0001e2000d12e324 */
[----:B------:R-:W-:-:S13]  /*0800*/  LOP3.LUT P0, RZ, R18, UR38, RZ, 0xfc, !PT ;  /* 0x0000002612ff7c12 */ /* 0x000fda000f80fcff */
[----:B0-----:R-:W-:Y:S05]  /*0810*/  @P0 BRA `(.L_x_13) ;  /* 0x0000000000380947 */ /* 0x001fea0003800000 */
[----:B------:R-:W0:Y:S08]  /*0820*/  LDC.64 R10, c[0x0][0x390] ;  /* 0x0000e400ff0a7b82 */ /* 0x000e300000000a00 */
[----:B------:R-:W1:Y:S01]  /*0830*/  LDC R8, c[0x0][0x3a0] ;  /* 0x0000e800ff087b82 */ /* 0x000e620000000800 */
[----:B------:R-:W-:Y:S01]  /*0840*/  MOV R2, 0x0 ;  /* 0x0000000000027802 */ /* 0x000fe20000000f00 */
[----:B------:R-:W2:Y:S01]  /*0850*/  LDCU.64 UR4, c[0x4][0x8] ;  /* 0x01000100ff0477ac */ /* 0x000ea20008000a00 */
[----:B0-----:R-:W3:Y:S05]  /*0860*/  LDG.E.64 R10, desc[UR36][R10.64] ;  /* 0x000000240a0a7981 */ /* 0x001eea000c1e1b00 */
[----:B------:R-:W0:Y:S01]  /*0870*/  LDC.64 R2, c[0x4][R2] ;  /* 0x0100000002027b82 */ /* 0x000e220000000a00 */
[----:B------:R-:W-:Y:S01]  /*0880*/  IMAD.MOV.U32 R6, RZ, RZ, R16 ;  /* 0x000000ffff067224 */ /* 0x000fe200078e0010 */
[----:B------:R-:W-:Y:S01]  /*0890*/  MOV R7, R17 ;  /* 0x0000001100077202 */ /* 0x000fe20000000f00 */
[----:B--2---:R-:W-:-:S02]  /*08a0*/  IMAD.U32 R4, RZ, RZ, UR4 ;  /* 0x00000004ff047e24 */ /* 0x004fc4000f8e00ff */
[----:B------:R-:W-:Y:S01]  /*08b0*/  IMAD.U32 R5, RZ, RZ, UR5 ;  /* 0x00000005ff057e24 */ /* 0x000fe2000f8e00ff */
[----:B-1----:R1:W-:Y:S04]  /*08c0*/  STL.64 [R1], R8 ;  /* 0x0000000801007387 */ /* 0x0023e80000100a00 */
[----:B0--3--:R1:W-:Y:S02]  /*08d0*/  STL.64 [R1+0x8], R10 ;  /* 0x0000080a01007387 */ /* 0x0093e40000100a00 */
[----:B------:R-:W-:-:S07]  /*08e0*/  LEPC R20, `(.L_x_13) ;  /* 0x000000001014794e */ /* 0x000fce0000000000 */
[----:B-1----:R-:W-:Y:S05]  /*08f0*/  CALL.ABS.NOINC R2 ;  /* 0x0000000002007343 */ /* 0x002fea0003c00000 */
.L_x_13:
[----:B------:R-:W-:Y:S05]  /*0900*/  BSYNC.RECONVERGENT B6 ;  /* 0x0000000000067941 */ /* 0x000fea0003800200 */
.L_x_12:
[----:B------:R-:W0:Y:S01]  /*0910*/  LDCU UR4, c[0x0][0x388] ;  /* 0x00007100ff0477ac */ /* 0x000e220008000800 */
[----:B------:R-:W-:-:S04]  /*0920*/  VIADD R26, R26, 0x1 ;  /* 0x000000011a1a7836 */ /* 0x000fc80000000000 */
[----:B------:R-:W-:Y:S02]  /*0930*/  IMAD.IADD R9, R26, 0x1, R23 ;  /* 0x000000011a097824 */ /* 0x000fe400078e0217 */
[----:B0-----:R-:W-:-:S05]  /*0940*/  IMAD.U32 R0, RZ, RZ, UR4 ;  /* 0x00000004ff007e24 */ /* 0x001fca000f8e00ff */
[----:B------:R-:W-:-:S13]  /*0950*/  ISETP.GT.AND P0, PT, R9, R0, PT ;  /* 0x000000000900720c */ /* 0x000fda0003f04270 */
[----:B------:R-:W-:Y:S05]  /*0960*/  @!P0 BRA `(.L_x_14) ;  /* 0xfffffff8001c8947 */ /* 0x000fea000383ffff */
.L_x_3:
[----:B-1----:R-:W-:Y:S05]  /*0970*/  BSYNC B7 ;  /* 0x0000000000077941 */ /* 0x002fea0003800000 */
.L_x_2:
[----:B------:R-:W-:-:S05]  /*0980*/  IADD3 R24, PT, PT, R24, 0x1, RZ ;  /* 0x0000000118187810 */ /* 0x000fca0007ffe0ff */
[----:B------:R-:W-:-:S05]  /*0990*/  IMAD.IADD R23, R24, 0x1, R19 ;  /* 0x0000000118177824 */ /* 0x000fca00078e0213 */
[----:B------:R-:W-:-:S13]  /*09a0*/  ISETP.GE.AND P0, PT, R23, R0, PT ;  /* 0x000000001700720c */ /* 0x000fda0003f06270 */
[----:B------:R-:W-:Y:S05]  /*09b0*/  @!P0 BRA `(.L_x_15) ;  /* 0xfffffff400ec8947 */ /* 0x000fea000383ffff */
.L_x_1:
[----:B-1----:R-:W-:Y:S05]  /*09c0*/  BSYNC B8 ;  /* 0x0000000000087941 */ /* 0x002fea0003800000 */
.L_x_0:
[----:B------:R-:W0:Y:S01]  /*09d0*/  LDCU UR4, c[0x0][0x384] ;  /* 0x00007080ff0477ac */ /* 0x000e220008000800 */
[----:B------:R-:W-:-:S05]  /*09e0*/  IMAD.IADD R19, R22, 0x1, R19 ;  /* 0x0000000116137824 */ /* 0x000fca00078e0213 */
[----:B0-----:R-:W-:-:S13]  /*09f0*/  ISETP.GT.AND P0, PT, R19, UR4, PT ;  /* 0x0000000413007c0c */ /* 0x001fda000bf04270 */
[----:B------:R-:W-:Y:S05]  /*0a00*/  @!P0 BRA `(.L_x_16) ;  /* 0xfffffff400c08947 */ /* 0x000fea000383ffff */
[----:B------:R-:W-:Y:S05]  /*0a10*/  EXIT ;  /* 0x000000000000794d */ /* 0x000fea0003800000 */
.L_x_17:
[----:B------:R-:W-:-:S00]  /*0a20*/  BRA `(.L_x_17) ;  /* 0xfffffffc00fc7947 */ /* 0x000fc0000383ffff */
[----:B------:R-:W-:-:S00]  /*0a30*/  NOP ;  /* 0x0000000000007918 */ /* 0x000fc00000000000 */
        /* <DEDUP_REMOVED lines=12> */
.L_x_18:


//--------------------- .nv.global.init           --------------------------
	.section	.nv.global.init,"aw",@progbits
.nv.global.init:
	.type		$str,@object
	.size		$str,(.L_0 - $str)
$str:
        /*0000*/ 	.byte	0x44, 0x65, 0x76, 0x69, 0x63, 0x65, 0x20, 0x25, 0x64, 0x20, 0x2d, 0x20, 0x50, 0x72, 0x6f, 0x67
        /*0010*/ 	.byte	0x72, 0x65, 0x73, 0x73, 0x3a, 0x20, 0x52, 0x65, 0x61, 0x63, 0x68, 0x65, 0x64, 0x20, 0x70, 0x65
        /*0020*/ 	.byte	0x72, 0x69, 0x6d, 0x65, 0x74, 0x65, 0x72, 0x20, 0x25, 0x64, 0x2c, 0x20, 0x43, 0x75, 0x72, 0x72
        /*0030*/ 	.byte	0x65, 0x6e, 0x74, 0x20, 0x63, 0x6f, 0x75, 0x6e, 0x74, 0x3a, 0x20, 0x25, 0x6c, 0x6c, 0x75, 0x0a
        /*0040*/ 	.byte	0x00
.L_0:


//--------------------- .nv.shared.reserved.0     --------------------------
	.section	.nv.shared.reserved.0,"aw",@nobits
	.weak		__nv_reservedSMEM_offset_0_alias
	.size		__nv_reservedSMEM_offset_0_alias, 0, 64
	.other		__nv_reservedSMEM_offset_0_alias,@"STO_CUDA_RESERVED_SHARED STV_DEFAULT"
__nv_reservedSMEM_offset_0_alias:
	.zero		0
	.zero		64


//--------------------- .nv.constant0._Z24find_primitive_trianglesiiiPyPii --------------------------
	.section	.nv.constant0._Z24find_primitive_trianglesiiiPyPii,"a",@progbits
	.sectionflags	@""
	.align	4
.nv.constant0._Z24find_primitive_trianglesiiiPyPii:
	.zero		932


//--------------------- SYMBOLS --------------------------

	.type		.nv.reservedSmem.offset0,@object
	.size		.nv.reservedSmem.offset0,0x4
	.type		vprintf,@function
